//
// Generated by NVIDIA NVVM Compiler
//
// Compiler Build ID: CL-36424714
// Cuda compilation tools, release 13.0, V13.0.88
// Based on NVVM 20.0.0
//

.version 9.0
.target sm_100
.address_size 64

	// .globl	_Z13PrescanBlocksPfPKfS_m
// _ZZ12AddBlockSumsPfPKfmE14this_block_sum has been demoted
.extern .shared .align 16 .b8 in_data_shared[];

.visible .entry _Z13PrescanBlocksPfPKfS_m(
	.param .u64 .ptr .align 1 _Z13PrescanBlocksPfPKfS_m_param_0,
	.param .u64 .ptr .align 1 _Z13PrescanBlocksPfPKfS_m_param_1,
	.param .u64 .ptr .align 1 _Z13PrescanBlocksPfPKfS_m_param_2,
	.param .u64 _Z13PrescanBlocksPfPKfS_m_param_3
)
{
	.reg .pred 	%p<7>;
	.reg .b32 	%r<33>;
	.reg .b32 	%f<12>;
	.reg .b64 	%rd<34>;

	ld.param.u64 	%rd15, [_Z13PrescanBlocksPfPKfS_m_param_0];
	ld.param.u64 	%rd16, [_Z13PrescanBlocksPfPKfS_m_param_1];
	ld.param.u64 	%rd17, [_Z13PrescanBlocksPfPKfS_m_param_2];
	ld.param.u64 	%rd18, [_Z13PrescanBlocksPfPKfS_m_param_3];
	mov.u32 	%r4, %tid.x;
	cvt.u64.u32 	%rd1, %r4;
	mov.u32 	%r1, %ctaid.x;
	mov.u32 	%r2, %ntid.x;
	mul.lo.s32 	%r5, %r1, %r2;
	cvt.u64.u32 	%rd19, %r5;
	add.s64 	%rd2, %rd19, %rd1;
	setp.ge.u64 	%p1, %rd2, %rd18;
	@%p1 bra 	$L__BB0_12;
	cvt.u32.u64 	%r6, %rd1;
	cvta.to.global.u64 	%rd21, %rd16;
	shl.b64 	%rd3, %rd2, 3;
	add.s64 	%rd22, %rd21, %rd3;
	ld.global.f32 	%f1, [%rd22];
	shl.b32 	%r7, %r6, 3;
	mov.u32 	%r8, in_data_shared;
	add.s32 	%r3, %r8, %r7;
	ld.global.f32 	%f2, [%rd22+4];
	st.shared.v2.f32 	[%r3], {%f1, %f2};
	cvt.u64.u32 	%rd30, %r2;
	shl.b64 	%rd23, %rd1, 1;
	or.b64  	%rd5, %rd23, 1;
	mov.b64 	%rd33, 1;
	cvt.u32.u64 	%r9, %rd5;
$L__BB0_2:
	bar.sync 	0;
	setp.le.u64 	%p2, %rd30, %rd1;
	@%p2 bra 	$L__BB0_4;
	cvt.u32.u64 	%r10, %rd33;
	mul.lo.s32 	%r11, %r10, %r9;
	shl.b32 	%r12, %r11, 2;
	add.s32 	%r14, %r8, %r12;
	ld.shared.f32 	%f3, [%r14+-4];
	add.s32 	%r15, %r11, %r10;
	shl.b32 	%r16, %r15, 2;
	add.s32 	%r17, %r8, %r16;
	ld.shared.f32 	%f4, [%r17+-4];
	add.f32 	%f5, %f3, %f4;
	st.shared.f32 	[%r17+-4], %f5;
$L__BB0_4:
	shl.b64 	%rd33, %rd33, 1;
	shr.u64 	%rd9, %rd30, 1;
	setp.gt.u64 	%p3, %rd30, 1;
	mov.u64 	%rd30, %rd9;
	@%p3 bra 	$L__BB0_2;
	setp.ne.s32 	%p4, %r6, 0;
	@%p4 bra 	$L__BB0_7;
	shl.b32 	%r19, %r2, 3;
	add.s32 	%r21, %r8, %r19;
	ld.shared.f32 	%f6, [%r21+-4];
	cvta.to.global.u64 	%rd24, %rd17;
	mul.wide.u32 	%rd25, %r1, 4;
	add.s64 	%rd26, %rd24, %rd25;
	st.global.f32 	[%rd26], %f6;
	mov.b32 	%r22, 0;
	st.shared.u32 	[%r21+-4], %r22;
$L__BB0_7:
	shl.b32 	%r23, %r2, 1;
	cvt.u64.u32 	%rd10, %r23;
	mov.b64 	%rd32, 1;
$L__BB0_8:
	shr.u64 	%rd33, %rd33, 1;
	bar.sync 	0;
	setp.le.u64 	%p5, %rd32, %rd1;
	@%p5 bra 	$L__BB0_10;
	cvt.u32.u64 	%r25, %rd33;
	mul.lo.s32 	%r26, %r25, %r9;
	shl.b32 	%r27, %r26, 2;
	add.s32 	%r29, %r8, %r27;
	ld.shared.f32 	%f7, [%r29+-4];
	add.s32 	%r30, %r26, %r25;
	shl.b32 	%r31, %r30, 2;
	add.s32 	%r32, %r8, %r31;
	ld.shared.f32 	%f8, [%r32+-4];
	st.shared.f32 	[%r29+-4], %f8;
	add.f32 	%f9, %f7, %f8;
	st.shared.f32 	[%r32+-4], %f9;
$L__BB0_10:
	shl.b64 	%rd32, %rd32, 1;
	setp.lt.u64 	%p6, %rd32, %rd10;
	@%p6 bra 	$L__BB0_8;
	bar.sync 	0;
	ld.shared.v2.f32 	{%f10, %f11}, [%r3];
	cvta.to.global.u64 	%rd28, %rd15;
	add.s64 	%rd29, %rd28, %rd3;
	st.global.f32 	[%rd29], %f10;
	st.global.f32 	[%rd29+4], %f11;
$L__BB0_12:
	ret;

}
	// .globl	_Z12AddBlockSumsPfPKfm
.visible .entry _Z12AddBlockSumsPfPKfm(
	.param .u64 .ptr .align 1 _Z12AddBlockSumsPfPKfm_param_0,
	.param .u64 .ptr .align 1 _Z12AddBlockSumsPfPKfm_param_1,
	.param .u64 _Z12AddBlockSumsPfPKfm_param_2
)
{
	.reg .pred 	%p<3>;
	.reg .b32 	%r<5>;
	.reg .b32 	%f<5>;
	.reg .b64 	%rd<13>;
	// demoted variable
	.shared .align 4 .f32 _ZZ12AddBlockSumsPfPKfmE14this_block_sum;
	ld.param.u64 	%rd2, [_Z12AddBlockSumsPfPKfm_param_0];
	ld.param.u64 	%rd3, [_Z12AddBlockSumsPfPKfm_param_1];
	ld.param.u64 	%rd4, [_Z12AddBlockSumsPfPKfm_param_2];
	mov.u32 	%r1, %tid.x;
	cvt.u64.u32 	%rd5, %r1;
	mov.u32 	%r2, %ctaid.x;
	mov.u32 	%r3, %ntid.x;
	mul.lo.s32 	%r4, %r2, %r3;
	cvt.u64.u32 	%rd6, %r4;
	add.s64 	%rd1, %rd6, %rd5;
	setp.ge.u64 	%p1, %rd1, %rd4;
	@%p1 bra 	$L__BB1_4;
	setp.ne.s32 	%p2, %r1, 0;
	@%p2 bra 	$L__BB1_3;
	cvta.to.global.u64 	%rd7, %rd3;
	mul.wide.u32 	%rd8, %r2, 4;
	add.s64 	%rd9, %rd7, %rd8;
	ld.global.f32 	%f1, [%rd9];
	st.shared.f32 	[_ZZ12AddBlockSumsPfPKfmE14this_block_sum], %f1;
$L__BB1_3:
	bar.sync 	0;
	ld.shared.f32 	%f2, [_ZZ12AddBlockSumsPfPKfmE14this_block_sum];
	cvta.to.global.u64 	%rd10, %rd2;
	shl.b64 	%rd11, %rd1, 2;
	add.s64 	%rd12, %rd10, %rd11;
	ld.global.f32 	%f3, [%rd12];
	add.f32 	%f4, %f2, %f3;
	st.global.f32 	[%rd12], %f4;
$L__BB1_4:
	ret;

}


// ===== COMPILED SASS (sm_100) =====

	.target	sm_100

	.elftype	@"ET_EXEC"


//--------------------- .note.nv.tkinfo           --------------------------
	.section	.note.nv.tkinfo,"",@"SHT_NOTE"
	.sectionflags	@"SHF_NOTE_NV_TKINFO"
	.tkinfo
        /*0018*/ 	.word	0x00000002
        /*0030*/ 	.string	""
        /*0030*/ 	.string	"ptxas"
        /*0030*/ 	.string	"Cuda compilation tools, release 13.0, V13.0.88"
        /*0030*/ 	.string	"Build cuda_13.0.r13.0/compiler.36424714_0"
        /*0030*/ 	.string	"-arch sm_100 -m 64 "



//--------------------- .note.nv.cuinfo           --------------------------
	.section	.note.nv.cuinfo,"",@"SHT_NOTE"
	.sectionflags	@"SHF_NOTE_NV_CUINFO"
        /*0018*/ 	.short	0x0002
        /*001a*/ 	.short	0x0064
        /*001c*/ 	.short	0x0082
	.zero		2


//--------------------- .nv.info                  --------------------------
	.section	.nv.info,"",@"SHT_CUDA_INFO"
	.align	4


	//----- nvinfo : EIATTR_REGCOUNT
	.align		4
        /*0000*/ 	.byte	0x04, 0x2f
        /*0002*/ 	.short	(.L_1 - .L_0)
	.align		4
.L_0:
        /*0004*/ 	.word	index@(_Z13PrescanBlocksPfPKfS_m)
        /*0008*/ 	.word	0x00000010


	//----- nvinfo : EIATTR_FRAME_SIZE
	.align		4
.L_1:
        /*000c*/ 	.byte	0x04, 0x11
        /*000e*/ 	.short	(.L_3 - .L_2)
	.align		4
.L_2:
        /*0010*/ 	.word	index@(_Z13PrescanBlocksPfPKfS_m)
        /*0014*/ 	.word	0x00000000


	//----- nvinfo : EIATTR_REGCOUNT
	.align		4
.L_3:
        /*0018*/ 	.byte	0x04, 0x2f
        /*001a*/ 	.short	(.L_5 - .L_4)
	.align		4
.L_4:
        /*001c*/ 	.word	index@(_Z12AddBlockSumsPfPKfm)
        /*0020*/ 	.word	0x0000000a


	//----- nvinfo : EIATTR_FRAME_SIZE
	.align		4
.L_5:
        /*0024*/ 	.byte	0x04, 0x11
        /*0026*/ 	.short	(.L_7 - .L_6)
	.align		4
.L_6:
        /*0028*/ 	.word	index@(_Z12AddBlockSumsPfPKfm)
        /*002c*/ 	.word	0x00000000


	//----- nvinfo : EIATTR_MIN_STACK_SIZE
	.align		4
.L_7:
        /*0030*/ 	.byte	0x04, 0x12
        /*0032*/ 	.short	(.L_9 - .L_8)
	.align		4
.L_8:
        /*0034*/ 	.word	index@(_Z12AddBlockSumsPfPKfm)
        /*0038*/ 	.word	0x00000000


	//----- nvinfo : EIATTR_MIN_STACK_SIZE
	.align		4
.L_9:
        /*003c*/ 	.byte	0x04, 0x12
        /*003e*/ 	.short	(.L_11 - .L_10)
	.align		4
.L_10:
        /*0040*/ 	.word	index@(_Z13PrescanBlocksPfPKfS_m)
        /*0044*/ 	.word	0x00000000
.L_11:


//--------------------- .nv.compat                --------------------------
	.section	.nv.compat,"",@"SHT_CUDA_COMPAT_INFO"
	.align	4
        /*0000*/ 	.byte	0x02, 0x09, 0x00, 0x00, 0x02, 0x02, 0x01, 0x00, 0x02, 0x05, 0x05, 0x00, 0x03, 0x07, 0x01, 0x01
        /*0010*/ 	.byte	0x02, 0x03, 0x00, 0x00, 0x02, 0x06, 0x01, 0x00, 0x04, 0x0b, 0x08, 0x00, 0x09, 0x00, 0x00, 0x00
        /*0020*/ 	.byte	0x00, 0x00, 0x00, 0x00


//--------------------- .nv.info._Z12AddBlockSumsPfPKfm --------------------------
	.section	.nv.info._Z12AddBlockSumsPfPKfm,"",@"SHT_CUDA_INFO"
	.sectionflags	@""
	.align	4


	//----- nvinfo : EIATTR_CUDA_API_VERSION
	.align		4
        /*0000*/ 	.byte	0x04, 0x37
        /*0002*/ 	.short	(.L_13 - .L_12)
.L_12:
        /*0004*/ 	.word	0x00000082


	//----- nvinfo : EIATTR_KPARAM_INFO
	.align		4
.L_13:
        /*0008*/ 	.byte	0x04, 0x17
        /*000a*/ 	.short	(.L_15 - .L_14)
.L_14:
        /*000c*/ 	.word	0x00000000
        /*0010*/ 	.short	0x0002
        /*0012*/ 	.short	0x0010
        /*0014*/ 	.byte	0x00, 0xf0, 0x21, 0x00


	//----- nvinfo : EIATTR_KPARAM_INFO
	.align		4
.L_15:
        /*0018*/ 	.byte	0x04, 0x17
        /*001a*/ 	.short	(.L_17 - .L_16)
.L_16:
        /*001c*/ 	.word	0x00000000
        /*0020*/ 	.short	0x0001
        /*0022*/ 	.short	0x0008
        /*0024*/ 	.byte	0x00, 0xf5, 0x21, 0x00


	//----- nvinfo : EIATTR_KPARAM_INFO
	.align		4
.L_17:
        /*0028*/ 	.byte	0x04, 0x17
        /*002a*/ 	.short	(.L_19 - .L_18)
.L_18:
        /*002c*/ 	.word	0x00000000
        /*0030*/ 	.short	0x0000
        /*0032*/ 	.short	0x0000
        /*0034*/ 	.byte	0x00, 0xf5, 0x21, 0x00


	//----- nvinfo : EIATTR_SPARSE_MMA_MASK
	.align		4
.L_19:
        /*0038*/ 	.byte	0x03, 0x50
        /*003a*/ 	.short	0x0000


	//----- nvinfo : EIATTR_MAXREG_COUNT
	.align		4
        /*003c*/ 	.byte	0x03, 0x1b
        /*003e*/ 	.short	0x00ff


	//----- nvinfo : EIATTR_NUM_BARRIERS
	.align		4
        /*0040*/ 	.byte	0x02, 0x4c
        /*0042*/ 	.byte	0x01
	.zero		1


	//----- nvinfo : EIATTR_MERCURY_ISA_VERSION
	.align		4
        /*0044*/ 	.byte	0x03, 0x5f
        /*0046*/ 	.short	0x0101


	//----- nvinfo : EIATTR_VRC_CTA_INIT_COUNT
	.align		4
        /*0048*/ 	.byte	0x02, 0x4a
	.zero		1
	.zero		1


	//----- nvinfo : EIATTR_EXIT_INSTR_OFFSETS
	.align		4
        /*004c*/ 	.byte	0x04, 0x1c
        /*004e*/ 	.short	(.L_21 - .L_20)


	//   ....[0]....
.L_20:
        /*0050*/ 	.word	0x000000a0


	//   ....[1]....
        /*0054*/ 	.word	0x000001c0


	//----- nvinfo : EIATTR_CBANK_PARAM_SIZE
	.align		4
.L_21:
        /*0058*/ 	.byte	0x03, 0x19
        /*005a*/ 	.short	0x0018


	//----- nvinfo : EIATTR_PARAM_CBANK
	.align		4
        /*005c*/ 	.byte	0x04, 0x0a
        /*005e*/ 	.short	(.L_23 - .L_22)
	.align		4
.L_22:
        /*0060*/ 	.word	index@(.nv.constant0._Z12AddBlockSumsPfPKfm)
        /*0064*/ 	.short	0x0380
        /*0066*/ 	.short	0x0018


	//----- nvinfo : EIATTR_SW_WAR
	.align		4
.L_23:
        /*0068*/ 	.byte	0x04, 0x36
        /*006a*/ 	.short	(.L_25 - .L_24)
.L_24:
        /*006c*/ 	.word	0x00000008
.L_25:


//--------------------- .nv.info._Z13PrescanBlocksPfPKfS_m --------------------------
	.section	.nv.info._Z13PrescanBlocksPfPKfS_m,"",@"SHT_CUDA_INFO"
	.sectionflags	@""
	.align	4


	//----- nvinfo : EIATTR_CUDA_API_VERSION
	.align		4
        /*0000*/ 	.byte	0x04, 0x37
        /*0002*/ 	.short	(.L_27 - .L_26)
.L_26:
        /*0004*/ 	.word	0x00000082


	//----- nvinfo : EIATTR_KPARAM_INFO
	.align		4
.L_27:
        /*0008*/ 	.byte	0x04, 0x17
        /*000a*/ 	.short	(.L_29 - .L_28)
.L_28:
        /*000c*/ 	.word	0x00000000
        /*0010*/ 	.short	0x0003
        /*0012*/ 	.short	0x0018
        /*0014*/ 	.byte	0x00, 0xf0, 0x21, 0x00


	//----- nvinfo : EIATTR_KPARAM_INFO
	.align		4
.L_29:
        /*0018*/ 	.byte	0x04, 0x17
        /*001a*/ 	.short	(.L_31 - .L_30)
.L_30:
        /*001c*/ 	.word	0x00000000
        /*0020*/ 	.short	0x0002
        /*0022*/ 	.short	0x0010
        /*0024*/ 	.byte	0x00, 0xf5, 0x21, 0x00


	//----- nvinfo : EIATTR_KPARAM_INFO
	.align		4
.L_31:
        /*0028*/ 	.byte	0x04, 0x17
        /*002a*/ 	.short	(.L_33 - .L_32)
.L_32:
        /*002c*/ 	.word	0x00000000
        /*0030*/ 	.short	0x0001
        /*0032*/ 	.short	0x0008
        /*0034*/ 	.byte	0x00, 0xf5, 0x21, 0x00


	//----- nvinfo : EIATTR_KPARAM_INFO
	.align		4
.L_33:
        /*0038*/ 	.byte	0x04, 0x17
        /*003a*/ 	.short	(.L_35 - .L_34)
.L_34:
        /*003c*/ 	.word	0x00000000
        /*0040*/ 	.short	0x0000
        /*0042*/ 	.short	0x0000
        /*0044*/ 	.byte	0x00, 0xf5, 0x21, 0x00


	//----- nvinfo : EIATTR_SPARSE_MMA_MASK
	.align		4
.L_35:
        /*0048*/ 	.byte	0x03, 0x50
        /*004a*/ 	.short	0x0000


	//----- nvinfo : EIATTR_MAXREG_COUNT
	.align		4
        /*004c*/ 	.byte	0x03, 0x1b
        /*004e*/ 	.short	0x00ff


	//----- nvinfo : EIATTR_NUM_BARRIERS
	.align		4
        /*0050*/ 	.byte	0x02, 0x4c
        /*0052*/ 	.byte	0x01
	.zero		1


	//----- nvinfo : EIATTR_MERCURY_ISA_VERSION
	.align		4
        /*0054*/ 	.byte	0x03, 0x5f
        /*0056*/ 	.short	0x0101


	//----- nvinfo : EIATTR_VRC_CTA_INIT_COUNT
	.align		4
        /*0058*/ 	.byte	0x02, 0x4a
	.zero		1
	.zero		1


	//----- nvinfo : EIATTR_EXIT_INSTR_OFFSETS
	.align		4
        /*005c*/ 	.byte	0x04, 0x1c
        /*005e*/ 	.short	(.L_37 - .L_36)


	//   ....[0]....
.L_36:
        /*0060*/ 	.word	0x000000a0


	//   ....[1]....
        /*0064*/ 	.word	0x000005a0


	//----- nvinfo : EIATTR_CRS_STACK_SIZE
	.align		4
.L_37:
        /*0068*/ 	.byte	0x04, 0x1e
        /*006a*/ 	.short	(.L_39 - .L_38)
.L_38:
        /*006c*/ 	.word	0x00000000


	//----- nvinfo : EIATTR_CBANK_PARAM_SIZE
	.align		4
.L_39:
        /*0070*/ 	.byte	0x03, 0x19
        /*0072*/ 	.short	0x0020


	//----- nvinfo : EIATTR_PARAM_CBANK
	.align		4
        /*0074*/ 	.byte	0x04, 0x0a
        /*0076*/ 	.short	(.L_41 - .L_40)
	.align		4
.L_40:
        /*0078*/ 	.word	index@(.nv.constant0._Z13PrescanBlocksPfPKfS_m)
        /*007c*/ 	.short	0x0380
        /*007e*/ 	.short	0x0020


	//----- nvinfo : EIATTR_SW_WAR
	.align		4
.L_41:
        /*0080*/ 	.byte	0x04, 0x36
        /*0082*/ 	.short	(.L_43 - .L_42)
.L_42:
        /*0084*/ 	.word	0x00000008
.L_43:


//--------------------- .nv.callgraph             --------------------------
	.section	.nv.callgraph,"",@"SHT_CUDA_CALLGRAPH"
	.align	4
	.sectionentsize	8
	.align		4
        /*0000*/ 	.word	0x00000000
	.align		4
        /*0004*/ 	.word	0xffffffff
	.align		4
        /*0008*/ 	.word	0x00000000
	.align		4
        /*000c*/ 	.word	0xfffffffe
	.align		4
        /*0010*/ 	.word	0x00000000
	.align		4
        /*0014*/ 	.word	0xfffffffd
	.align		4
        /*0018*/ 	.word	0x00000000
	.align		4
        /*001c*/ 	.word	0xfffffffc


//--------------------- .text._Z12AddBlockSumsPfPKfm --------------------------
	.section	.text._Z12AddBlockSumsPfPKfm,"ax",@progbits
	.align	128
        .global         _Z12AddBlockSumsPfPKfm
        .type           _Z12AddBlockSumsPfPKfm,@function
        .size           _Z12AddBlockSumsPfPKfm,(.L_x_6 - _Z12AddBlockSumsPfPKfm)
        .other          _Z12AddBlockSumsPfPKfm,@"STO_CUDA_ENTRY STV_DEFAULT"
_Z12AddBlockSumsPfPKfm:
.text._Z12AddBlockSumsPfPKfm:
[----:B------:R-:W-:Y:S01]  /*0000*/  LDC R1, c[0x0][0x37c] ;  /* 0x0000df00ff017b82 */ /* 0x000fe20000000800 */
[----:B------:R-:W0:Y:S01]  /*0010*/  S2R R5, SR_CTAID.X ;  /* 0x0000000000057919 */ /* 0x000e220000002500 */
[----:B------:R-:W0:Y:S01]  /*0020*/  LDCU UR4, c[0x0][0x360] ;  /* 0x00006c00ff0477ac */ /* 0x000e220008000800 */
[----:B------:R-:W1:Y:S01]  /*0030*/  S2R R0, SR_TID.X ;  /* 0x0000000000007919 */ /* 0x000e620000002100 */
[----:B------:R-:W2:Y:S01]  /*0040*/  LDCU.64 UR6, c[0x0][0x390] ;  /* 0x00007200ff0677ac */ /* 0x000ea20008000a00 */
[----:B0-----:R-:W-:-:S05]  /*0050*/  IMAD R3, R5, UR4, RZ ;  /* 0x0000000405037c24 */ /* 0x001fca000f8e02ff */
[----:B-1----:R-:W-:-:S04]  /*0060*/  IADD3 R6, P1, PT, R3, R0, RZ ;  /* 0x0000000003067210 */ /* 0x002fc80007f3e0ff */
[----:B--2---:R-:W-:Y:S01]  /*0070*/  ISETP.GE.U32.AND P0, PT, R6, UR6, PT ;  /* 0x0000000606007c0c */ /* 0x004fe2000bf06070 */
[----:B------:R-:W-:-:S05]  /*0080*/  IMAD.X R7, RZ, RZ, RZ, P1 ;  /* 0x000000ffff077224 */ /* 0x000fca00008e06ff */
[----:B------:R-:W-:-:S13]  /*0090*/  ISETP.GE.U32.AND.EX P0, PT, R7, UR7, PT, P0 ;  /* 0x0000000707007c0c */ /* 0x000fda000bf06100 */
[----:B------:R-:W-:Y:S05]  /*00a0*/  @P0 EXIT ;  /* 0x000000000000094d */ /* 0x000fea0003800000 */
[----:B------:R-:W-:Y:S01]  /*00b0*/  ISETP.NE.AND P0, PT, R0, RZ, PT ;  /* 0x000000ff0000720c */ /* 0x000fe20003f05270 */
[----:B------:R-:W0:Y:S01]  /*00c0*/  LDCU.64 UR6, c[0x0][0x358] ;  /* 0x00006b00ff0677ac */ /* 0x000e220008000a00 */
[----:B------:R-:W1:Y:S01]  /*00d0*/  S2UR UR5, SR_CgaCtaId ;  /* 0x00000000000579c3 */ /* 0x000e620000008800 */
[----:B------:R-:W2:Y:S10]  /*00e0*/  LDCU.64 UR8, c[0x0][0x380] ;  /* 0x00007000ff0877ac */ /* 0x000eb40008000a00 */
[----:B------:R-:W3:Y:S02]  /*00f0*/  @!P0 LDC.64 R2, c[0x0][0x388] ;  /* 0x0000e200ff028b82 */ /* 0x000ee40000000a00 */
[----:B---3--:R-:W-:-:S06]  /*0100*/  @!P0 IMAD.WIDE.U32 R2, R5, 0x4, R2 ;  /* 0x0000000405028825 */ /* 0x008fcc00078e0002 */
[----:B0-----:R-:W3:Y:S01]  /*0110*/  @!P0 LDG.E R2, desc[UR6][R2.64] ;  /* 0x0000000602028981 */ /* 0x001ee2000c1e1900 */
[----:B------:R-:W-:Y:S01]  /*0120*/  UMOV UR4, 0x400 ;  /* 0x0000040000047882 */ /* 0x000fe20000000000 */
[----:B--2---:R-:W-:Y:S01]  /*0130*/  LEA R4, P1, R6, UR8, 0x2 ;  /* 0x0000000806047c11 */ /* 0x004fe2000f8210ff */
[----:B-1----:R-:W-:-:S03]  /*0140*/  ULEA UR4, UR5, UR4, 0x18 ;  /* 0x0000000405047291 */ /* 0x002fc6000f8ec0ff */
[----:B------:R-:W-:-:S06]  /*0150*/  LEA.HI.X R5, R6, UR9, R7, 0x2, P1 ;  /* 0x0000000906057c11 */ /* 0x000fcc00088f1407 */
[----:B---3--:R-:W-:Y:S01]  /*0160*/  @!P0 STS [UR4], R2 ;  /* 0x00000002ff008988 */ /* 0x008fe20008000804 */
[----:B------:R-:W-:Y:S06]  /*0170*/  BAR.SYNC.DEFER_BLOCKING 0x0 ;  /* 0x0000000000007b1d */ /* 0x000fec0000010000 */
[----:B------:R-:W2:Y:S04]  /*0180*/  LDG.E R7, desc[UR6][R4.64] ;  /* 0x0000000604077981 */ /* 0x000ea8000c1e1900 */
[----:B------:R-:W2:Y:S02]  /*0190*/  LDS R0, [UR4] ;  /* 0x00000004ff007984 */ /* 0x000ea40008000800 */
[----:B--2---:R-:W-:-:S05]  /*01a0*/  FADD R7, R0, R7 ;  /* 0x0000000700077221 */ /* 0x004fca0000000000 */
[----:B------:R-:W-:Y:S01]  /*01b0*/  STG.E desc[UR6][R4.64], R7 ;  /* 0x0000000704007986 */ /* 0x000fe2000c101906 */
[----:B------:R-:W-:Y:S05]  /*01c0*/  EXIT ;  /* 0x000000000000794d */ /* 0x000fea0003800000 */
.L_x_0:
[----:B------:R-:W-:-:S00]  /*01d0*/  BRA `(.L_x_0) ;  /* 0xfffffffc00fc7947 */ /* 0x000fc0000383ffff */
[----:B------:R-:W-:-:S00]  /*01e0*/  NOP ;  /* 0x0000000000007918 */ /* 0x000fc00000000000 */
        /* <DEDUP_REMOVED lines=9> */
.L_x_6:


//--------------------- .text._Z13PrescanBlocksPfPKfS_m --------------------------
	.section	.text._Z13PrescanBlocksPfPKfS_m,"ax",@progbits
	.align	128
        .global         _Z13PrescanBlocksPfPKfS_m
        .type           _Z13PrescanBlocksPfPKfS_m,@function
        .size           _Z13PrescanBlocksPfPKfS_m,(.L_x_7 - _Z13PrescanBlocksPfPKfS_m)
        .other          _Z13PrescanBlocksPfPKfS_m,@"STO_CUDA_ENTRY STV_DEFAULT"
_Z13PrescanBlocksPfPKfS_m:
.text._Z13PrescanBlocksPfPKfS_m:
[----:B------:R-:W-:Y:S01]  /*0000*/  LDC R1, c[0x0][0x37c] ;  /* 0x0000df00ff017b82 */ /* 0x000fe20000000800 */
[----:B------:R-:W0:Y:S07]  /*0010*/  S2R R7, SR_CTAID.X ;  /* 0x0000000000077919 */ /* 0x000e2e0000002500 */
[----:B------:R-:W0:Y:S01]  /*0020*/  LDC R6, c[0x0][0x360] ;  /* 0x0000d800ff067b82 */ /* 0x000e220000000800 */
[----:B------:R-:W1:Y:S01]  /*0030*/  LDCU.64 UR4, c[0x0][0x398] ;  /* 0x00007300ff0477ac */ /* 0x000e620008000a00 */
[----:B------:R-:W2:Y:S01]  /*0040*/  S2R R2, SR_TID.X ;  /* 0x0000000000027919 */ /* 0x000ea20000002100 */
[----:B0-----:R-:W-:-:S05]  /*0050*/  IMAD R3, R7, R6, RZ ;  /* 0x0000000607037224 */ /* 0x001fca00078e02ff */
[----:B--2---:R-:W-:-:S04]  /*0060*/  IADD3 R0, P1, PT, R3, R2, RZ ;  /* 0x0000000203007210 */ /* 0x004fc80007f3e0ff */
[----:B-1----:R-:W-:Y:S01]  /*0070*/  ISETP.GE.U32.AND P0, PT, R0, UR4, PT ;  /* 0x0000000400007c0c */ /* 0x002fe2000bf06070 */
[----:B------:R-:W-:-:S05]  /*0080*/  IMAD.X R5, RZ, RZ, RZ, P1 ;  /* 0x000000ffff057224 */ /* 0x000fca00008e06ff */
[----:B------:R-:W-:-:S13]  /*0090*/  ISETP.GE.U32.AND.EX P0, PT, R5, UR5, PT, P0 ;  /* 0x0000000505007c0c */ /* 0x000fda000bf06100 */
[----:B------:R-:W-:Y:S05]  /*00a0*/  @P0 EXIT ;  /* 0x000000000000094d */ /* 0x000fea0003800000 */
[----:B------:R-:W0:Y:S01]  /*00b0*/  LDCU.64 UR4, c[0x0][0x388] ;  /* 0x00007100ff0477ac */ /* 0x000e220008000a00 */
[C---:B------:R-:W-:Y:S01]  /*00c0*/  IMAD.SHL.U32 R3, R0.reuse, 0x8, RZ ;  /* 0x0000000800037824 */ /* 0x040fe200078e00ff */
[----:B------:R-:W-:Y:S01]  /*00d0*/  SHF.L.U64.HI R0, R0, 0x3, R5 ;  /* 0x0000000300007819 */ /* 0x000fe20000010205 */
[----:B------:R-:W1:Y:S03]  /*00e0*/  LDCU.64 UR8, c[0x0][0x358] ;  /* 0x00006b00ff0877ac */ /* 0x000e660008000a00 */
[----:B0-----:R-:W-:-:S04]  /*00f0*/  IADD3 R8, P0, PT, R3, UR4, RZ ;  /* 0x0000000403087c10 */ /* 0x001fc8000ff1e0ff */
[----:B------:R-:W-:-:S05]  /*0100*/  IADD3.X R9, PT, PT, R0, UR5, RZ, P0, !PT ;  /* 0x0000000500097c10 */ /* 0x000fca00087fe4ff */
[----:B-1----:R-:W2:Y:S04]  /*0110*/  LDG.E R10, desc[UR8][R8.64] ;  /* 0x00000008080a7981 */ /* 0x002ea8000c1e1900 */
[----:B------:R-:W2:Y:S01]  /*0120*/  LDG.E R11, desc[UR8][R8.64+0x4] ;  /* 0x00000408080b7981 */ /* 0x000ea2000c1e1900 */
[----:B------:R-:W0:Y:S01]  /*0130*/  S2UR UR6, SR_CgaCtaId ;  /* 0x00000000000679c3 */ /* 0x000e220000008800 */
[----:B------:R-:W-:Y:S01]  /*0140*/  UMOV UR4, 0x400 ;  /* 0x0000040000047882 */ /* 0x000fe20000000000 */
[----:B------:R-:W-:Y:S01]  /*0150*/  IMAD.SHL.U32 R5, R2, 0x2, RZ ;  /* 0x0000000202057824 */ /* 0x000fe200078e00ff */
[----:B------:R-:W-:Y:S01]  /*0160*/  UMOV UR10, 0x1 ;  /* 0x00000001000a7882 */ /* 0x000fe20000000000 */
[----:B------:R-:W-:Y:S01]  /*0170*/  IMAD.MOV.U32 R13, RZ, RZ, R6 ;  /* 0x000000ffff0d7224 */ /* 0x000fe200078e0006 */
[----:B------:R-:W-:Y:S01]  /*0180*/  UMOV UR5, URZ ;  /* 0x000000ff00057c82 */ /* 0x000fe20008000000 */
[----:B------:R-:W-:Y:S01]  /*0190*/  IMAD.MOV.U32 R12, RZ, RZ, RZ ;  /* 0x000000ffff0c7224 */ /* 0x000fe200078e00ff */
[----:B------:R-:W-:Y:S01]  /*01a0*/  LOP3.LUT R5, R5, 0x1, RZ, 0xfc, !PT ;  /* 0x0000000105057812 */ /* 0x000fe200078efcff */
[----:B0-----:R-:W-:-:S06]  /*01b0*/  ULEA UR6, UR6, UR4, 0x18 ;  /* 0x0000000406067291 */ /* 0x001fcc000f8ec0ff */
[----:B------:R-:W-:-:S05]  /*01c0*/  LEA R4, R2, UR6, 0x3 ;  /* 0x0000000602047c11 */ /* 0x000fca000f8e18ff */
[----:B--2---:R0:W-:Y:S02]  /*01d0*/  STS.64 [R4], R10 ;  /* 0x0000000a04007388 */ /* 0x0041e40000000a00 */
.L_x_1:
[----:B------:R-:W-:Y:S01]  /*01e0*/  BAR.SYNC.DEFER_BLOCKING 0x0 ;  /* 0x0000000000007b1d */ /* 0x000fe20000010000 */
[----:B------:R-:W-:Y:S01]  /*01f0*/  ISETP.GT.U32.AND P0, PT, R13, R2, PT ;  /* 0x000000020d00720c */ /* 0x000fe20003f04070 */
[----:B------:R-:W-:-:S03]  /*0200*/  USHF.L.U64.HI UR5, UR10, 0x1, UR5 ;  /* 0x000000010a057899 */ /* 0x000fc60008010205 */
[----:B------:R-:W-:-:S13]  /*0210*/  ISETP.GT.U32.AND.EX P0, PT, R12, RZ, PT, P0 ;  /* 0x000000ff0c00720c */ /* 0x000fda0003f04100 */
[----:B------:R-:W-:-:S04]  /*0220*/  @P0 IMAD R8, R5, UR10, RZ ;  /* 0x0000000a05080c24 */ /* 0x000fc8000f8e02ff */
[C---:B------:R-:W-:Y:S01]  /*0230*/  @P0 VIADD R9, R8.reuse, UR10 ;  /* 0x0000000a08090c36 */ /* 0x040fe20008000000 */
[----:B------:R-:W-:Y:S01]  /*0240*/  @P0 LEA R8, R8, UR6, 0x2 ;  /* 0x0000000608080c11 */ /* 0x000fe2000f8e10ff */
[----:B------:R-:W-:-:S03]  /*0250*/  USHF.L.U32 UR10, UR10, 0x1, URZ ;  /* 0x000000010a0a7899 */ /* 0x000fc600080006ff */
[----:B------:R-:W-:Y:S02]  /*0260*/  @P0 LEA R9, R9, UR6, 0x2 ;  /* 0x0000000609090c11 */ /* 0x000fe4000f8e10ff */
[----:B------:R-:W-:Y:S04]  /*0270*/  @P0 LDS R8, [R8+-0x4] ;  /* 0xfffffc0008080984 */ /* 0x000fe80000000800 */
[----:B0-----:R-:W0:Y:S02]  /*0280*/  @P0 LDS R11, [R9+-0x4] ;  /* 0xfffffc00090b0984 */ /* 0x001e240000000800 */
[----:B0-----:R-:W-:Y:S01]  /*0290*/  @P0 FADD R10, R8, R11 ;  /* 0x0000000b080a0221 */ /* 0x001fe20000000000 */
[----:B------:R-:W-:-:S04]  /*02a0*/  SHF.R.U64 R11, R13, 0x1, R12 ;  /* 0x000000010d0b7819 */ /* 0x000fc8000000120c */
[----:B------:R1:W-:Y:S01]  /*02b0*/  @P0 STS [R9+-0x4], R10 ;  /* 0xfffffc0a09000388 */ /* 0x0003e20000000800 */
[----:B------:R-:W-:Y:S01]  /*02c0*/  ISETP.GT.U32.AND P0, PT, R13, 0x1, PT ;  /* 0x000000010d00780c */ /* 0x000fe20003f04070 */
[----:B------:R-:W-:-:S03]  /*02d0*/  IMAD.MOV.U32 R13, RZ, RZ, R11 ;  /* 0x000000ffff0d7224 */ /* 0x000fc600078e000b */
[----:B------:R-:W-:Y:S02]  /*02e0*/  ISETP.GT.U32.AND.EX P0, PT, R12, RZ, PT, P0 ;  /* 0x000000ff0c00720c */ /* 0x000fe40003f04100 */
[----:B------:R-:W-:-:S11]  /*02f0*/  SHF.R.U32.HI R12, RZ, 0x1, R12 ;  /* 0x00000001ff0c7819 */ /* 0x000fd6000001160c */
[----:B-1----:R-:W-:Y:S05]  /*0300*/  @P0 BRA `(.L_x_1) ;  /* 0xfffffffc00b40947 */ /* 0x002fea000383ffff */
[----:B------:R-:W-:Y:S01]  /*0310*/  ISETP.NE.AND P0, PT, R2, RZ, PT ;  /* 0x000000ff0200720c */ /* 0x000fe20003f05270 */
[----:B------:R-:W-:Y:S01]  /*0320*/  UMOV UR7, 0x1 ;  /* 0x0000000100077882 */ /* 0x000fe20000000000 */
[----:B------:R-:W-:-:S11]  /*0330*/  UMOV UR4, URZ ;  /* 0x000000ff00047c82 */ /* 0x000fd60008000000 */
[C---:B------:R-:W-:Y:S01]  /*0340*/  @!P0 LEA R10, R6.reuse, UR6, 0x3 ;  /* 0x00000006060a8c11 */ /* 0x040fe2000f8e18ff */
[----:B------:R-:W0:Y:S01]  /*0350*/  @!P0 LDC.64 R8, c[0x0][0x390] ;  /* 0x0000e400ff088b82 */ /* 0x000e220000000a00 */
[----:B------:R-:W-:-:S03]  /*0360*/  IMAD.SHL.U32 R6, R6, 0x2, RZ ;  /* 0x0000000206067824 */ /* 0x000fc600078e00ff */
[----:B------:R-:W1:Y:S04]  /*0370*/  @!P0 LDS R11, [R10+-0x4] ;  /* 0xfffffc000a0b8984 */ /* 0x000e680000000800 */
[----:B------:R2:W-:Y:S01]  /*0380*/  @!P0 STS [R10+-0x4], RZ ;  /* 0xfffffcff0a008388 */ /* 0x0005e20000000800 */
[----:B0-----:R-:W-:-:S05]  /*0390*/  @!P0 IMAD.WIDE.U32 R8, R7, 0x4, R8 ;  /* 0x0000000407088825 */ /* 0x001fca00078e0008 */
[----:B-1----:R2:W-:Y:S02]  /*03a0*/  @!P0 STG.E desc[UR8][R8.64], R11 ;  /* 0x0000000b08008986 */ /* 0x0025e4000c101908 */
.L_x_4:
[----:B0-----:R-:W-:Y:S01]  /*03b0*/  IMAD.U32 R7, RZ, RZ, UR4 ;  /* 0x00000004ff077e24 */ /* 0x001fe2000f8e00ff */
[----:B------:R-:W-:Y:S01]  /*03c0*/  BAR.SYNC.DEFER_BLOCKING 0x0 ;  /* 0x0000000000007b1d */ /* 0x000fe20000010000 */
[----:B------:R-:W-:Y:S01]  /*03d0*/  ISETP.LT.U32.AND P0, PT, R2, UR7, PT ;  /* 0x0000000702007c0c */ /* 0x000fe2000bf01070 */
[----:B------:R-:W-:Y:S02]  /*03e0*/  USHF.L.U64.HI UR4, UR7, 0x1, UR4 ;  /* 0x0000000107047899 */ /* 0x000fe40008010204 */
[----:B------:R-:W-:Y:S01]  /*03f0*/  USHF.L.U32 UR7, UR7, 0x1, URZ ;  /* 0x0000000107077899 */ /* 0x000fe200080006ff */
[----:B------:R-:W-:Y:S01]  /*0400*/  ISETP.GT.U32.AND.EX P0, PT, R7, RZ, PT, P0 ;  /* 0x000000ff0700720c */ /* 0x000fe20003f04100 */
[----:B------:R-:W-:Y:S01]  /*0410*/  USHF.R.U64 UR10, UR10, 0x1, UR5 ;  /* 0x000000010a0a7899 */ /* 0x000fe20008001205 */
[----:B------:R-:W-:Y:S01]  /*0420*/  BSSY.RECONVERGENT B0, `(.L_x_2) ;  /* 0x000000f000007945 */ /* 0x000fe20003800200 */
[----:B--2---:R-:W-:Y:S01]  /*0430*/  IMAD.U32 R8, RZ, RZ, UR4 ;  /* 0x00000004ff087e24 */ /* 0x004fe2000f8e00ff */
[----:B------:R-:W-:Y:S01]  /*0440*/  USHF.R.U32.HI UR5, URZ, 0x1, UR5 ;  /* 0x00000001ff057899 */ /* 0x000fe20008011605 */
[----:B------:R-:W-:-:S04]  /*0450*/  ISETP.LE.U32.AND P1, PT, R6, UR7, PT ;  /* 0x0000000706007c0c */ /* 0x000fc8000bf23070 */
[----:B------:R-:W-:-:S04]  /*0460*/  ISETP.GE.U32.AND.EX P1, PT, R8, RZ, PT, P1 ;  /* 0x000000ff0800720c */ /* 0x000fc80003f26110 */
[----:B------:R-:W-:Y:S09]  /*0470*/  @!P0 BRA `(.L_x_3) ;  /* 0x0000000000248947 */ /* 0x000ff20003800000 */
[----:B------:R-:W-:-:S04]  /*0480*/  IMAD R7, R5, UR10, RZ ;  /* 0x0000000a05077c24 */ /* 0x000fc8000f8e02ff */
[C---:B------:R-:W-:Y:S01]  /*0490*/  VIADD R8, R7.reuse, UR10 ;  /* 0x0000000a07087c36 */ /* 0x040fe20008000000 */
[----:B------:R-:W-:-:S04]  /*04a0*/  LEA R7, R7, UR6, 0x2 ;  /* 0x0000000607077c11 */ /* 0x000fc8000f8e10ff */
[----:B------:R-:W-:Y:S02]  /*04b0*/  LEA R9, R8, UR6, 0x2 ;  /* 0x0000000608097c11 */ /* 0x000fe4000f8e10ff */
[----:B------:R-:W-:Y:S04]  /*04c0*/  LDS R8, [R7+-0x4] ;  /* 0xfffffc0007087984 */ /* 0x000fe80000000800 */
[----:B------:R-:W0:Y:S02]  /*04d0*/  LDS R10, [R9+-0x4] ;  /* 0xfffffc00090a7984 */ /* 0x000e240000000800 */
[----:B0-----:R-:W-:Y:S02]  /*04e0*/  FADD R8, R8, R10 ;  /* 0x0000000a08087221 */ /* 0x001fe40000000000 */
[----:B------:R0:W-:Y:S04]  /*04f0*/  STS [R7+-0x4], R10 ;  /* 0xfffffc0a07007388 */ /* 0x0001e80000000800 */
[----:B------:R0:W-:Y:S02]  /*0500*/  STS [R9+-0x4], R8 ;  /* 0xfffffc0809007388 */ /* 0x0001e40000000800 */
.L_x_3:
[----:B------:R-:W-:Y:S05]  /*0510*/  BSYNC.RECONVERGENT B0 ;  /* 0x0000000000007941 */ /* 0x000fea0003800200 */
.L_x_2:
[----:B------:R-:W-:Y:S05]  /*0520*/  @!P1 BRA `(.L_x_4) ;  /* 0xfffffffc00a09947 */ /* 0x000fea000383ffff */
[----:B------:R-:W-:Y:S06]  /*0530*/  BAR.SYNC.DEFER_BLOCKING 0x0 ;  /* 0x0000000000007b1d */ /* 0x000fec0000010000 */
[----:B------:R-:W1:Y:S01]  /*0540*/  LDCU.64 UR12, c[0x0][0x380] ;  /* 0x00007000ff0c77ac */ /* 0x000e620008000a00 */
[----:B------:R-:W2:Y:S01]  /*0550*/  LDS.64 R4, [R4] ;  /* 0x0000000004047984 */ /* 0x000ea20000000a00 */
[----:B-1----:R-:W-:-:S04]  /*0560*/  IADD3 R2, P0, PT, R3, UR12, RZ ;  /* 0x0000000c03027c10 */ /* 0x002fc8000ff1e0ff */
[----:B------:R-:W-:-:S05]  /*0570*/  IADD3.X R3, PT, PT, R0, UR13, RZ, P0, !PT ;  /* 0x0000000d00037c10 */ /* 0x000fca00087fe4ff */
[----:B--2---:R-:W-:Y:S04]  /*0580*/  STG.E desc[UR8][R2.64], R4 ;  /* 0x0000000402007986 */ /* 0x004fe8000c101908 */
[----:B------:R-:W-:Y:S01]  /*0590*/  STG.E desc[UR8][R2.64+0x4], R5 ;  /* 0x0000040502007986 */ /* 0x000fe2000c101908 */
[----:B------:R-:W-:Y:S05]  /*05a0*/  EXIT ;  /* 0x000000000000794d */ /* 0x000fea0003800000 */
.L_x_5:
        /* <DEDUP_REMOVED lines=13> */
.L_x_7:


//--------------------- .nv.shared._Z12AddBlockSumsPfPKfm --------------------------
	.section	.nv.shared._Z12AddBlockSumsPfPKfm,"aw",@nobits
	.sectionflags	@""
	.align	16
.nv.shared._Z12AddBlockSumsPfPKfm:
	.zero		1040


//--------------------- .nv.shared.reserved.0     --------------------------
	.section	.nv.shared.reserved.0,"aw",@nobits
	.weak		__nv_reservedSMEM_offset_0_alias
	.size		__nv_reservedSMEM_offset_0_alias, 0, 64
	.other		__nv_reservedSMEM_offset_0_alias,@"STO_CUDA_RESERVED_SHARED STV_DEFAULT"
__nv_reservedSMEM_offset_0_alias:
	.zero		0
	.zero		64


//--------------------- .nv.shared._Z13PrescanBlocksPfPKfS_m --------------------------
	.section	.nv.shared._Z13PrescanBlocksPfPKfS_m,"aw",@nobits
	.sectionflags	@""
	.align	16
	.zero		1024


//--------------------- .nv.constant0._Z12AddBlockSumsPfPKfm --------------------------
	.section	.nv.constant0._Z12AddBlockSumsPfPKfm,"a",@progbits
	.sectionflags	@""
	.align	4
.nv.constant0._Z12AddBlockSumsPfPKfm:
	.zero		920


//--------------------- .nv.constant0._Z13PrescanBlocksPfPKfS_m --------------------------
	.section	.nv.constant0._Z13PrescanBlocksPfPKfS_m,"a",@progbits
	.sectionflags	@""
	.align	4
.nv.constant0._Z13PrescanBlocksPfPKfS_m:
	.zero		928


//--------------------- SYMBOLS --------------------------

	.type		.nv.reservedSmem.offset0,@object
	.size		.nv.reservedSmem.offset0,0x4
	.type		.nv.reservedSmem.cap,@object
	.size		.nv.reservedSmem.cap,0x4
